	.headerflags	@"EF_CUDA_TEXMODE_UNIFIED EF_CUDA_64BIT_ADDRESS EF_CUDA_ACCELERATORS EF_CUDA_SM90 EF_CUDA_VIRTUAL_SM(EF_CUDA_SM90)"
	.elftype	@"ET_EXEC"


//--------------------- .nv.info                  --------------------------
	.section	.nv.info,"",@"SHT_CUDA_INFO"
	.align	4


	//----- nvinfo : EIATTR_REGCOUNT
	.align		4
        /*0000*/ 	.byte	0x04, 0x2f
        /*0002*/ 	.short	(.L_1 - .L_0)
	.align		4
.L_0:
        /*0004*/ 	.word	index@(triton_poi_fused_add_clamp_32)
        /*0008*/ 	.word	0x0000000b


	//----- nvinfo : EIATTR_MIN_STACK_SIZE
	.align		4
.L_1:
        /*000c*/ 	.byte	0x04, 0x12
        /*000e*/ 	.short	(.L_3 - .L_2)
	.align		4
.L_2:
        /*0010*/ 	.word	index@(triton_poi_fused_add_clamp_32)
        /*0014*/ 	.word	0x00000000


	//----- nvinfo : EIATTR_FRAME_SIZE
	.align		4
.L_3:
        /*0018*/ 	.byte	0x04, 0x11
        /*001a*/ 	.short	(.L_5 - .L_4)
	.align		4
.L_4:
        /*001c*/ 	.word	index@(triton_poi_fused_add_clamp_32)
        /*0020*/ 	.word	0x00000000


	//----- nvinfo : EIATTR_MIN_STACK_SIZE
	.align		4
.L_5:
        /*0024*/ 	.byte	0x04, 0x12
        /*0026*/ 	.short	(.L_7 - .L_6)
	.align		4
.L_6:
        /*0028*/ 	.word	index@(triton_poi_fused_add_clamp_32)
        /*002c*/ 	.word	0x00000000
.L_7:


//--------------------- .nv.info.triton_poi_fused_add_clamp_32 --------------------------
	.section	.nv.info.triton_poi_fused_add_clamp_32,"",@"SHT_CUDA_INFO"
	.sectionflags	@""
	.align	4


	//----- nvinfo : EIATTR_CUDA_API_VERSION
	.align		4
        /*0000*/ 	.byte	0x04, 0x37
        /*0002*/ 	.short	(.L_9 - .L_8)
.L_8:
        /*0004*/ 	.word	0x0000007c


	//----- nvinfo : EIATTR_KPARAM_INFO
	.align		4
.L_9:
        /*0008*/ 	.byte	0x04, 0x17
        /*000a*/ 	.short	(.L_11 - .L_10)
.L_10:
        /*000c*/ 	.word	0x00000000
        /*0010*/ 	.short	0x0001
        /*0012*/ 	.short	0x0008
        /*0014*/ 	.byte	0x00, 0xf0, 0x11, 0x00


	//----- nvinfo : EIATTR_KPARAM_INFO
	.align		4
.L_11:
        /*0018*/ 	.byte	0x04, 0x17
        /*001a*/ 	.short	(.L_13 - .L_12)
.L_12:
        /*001c*/ 	.word	0x00000000
        /*0020*/ 	.short	0x0000
        /*0022*/ 	.short	0x0000
        /*0024*/ 	.byte	0x00, 0xf4, 0x21, 0x00


	//----- nvinfo : EIATTR_SPARSE_MMA_MASK
	.align		4
.L_13:
        /*0028*/ 	.byte	0x03, 0x50
        /*002a*/ 	.short	0x0000


	//----- nvinfo : EIATTR_MAXREG_COUNT
	.align		4
        /*002c*/ 	.byte	0x03, 0x1b
        /*002e*/ 	.short	0x00ff


	//----- nvinfo : EIATTR_EXIT_INSTR_OFFSETS
	.align		4
        /*0030*/ 	.byte	0x04, 0x1c
        /*0032*/ 	.short	(.L_15 - .L_14)


	//   ....[0]....
.L_14:
        /*0034*/ 	.word	0x000001b0


	//   ....[1]....
        /*0038*/ 	.word	0x00000200


	//----- nvinfo : EIATTR_REQNTID
	.align		4
.L_15:
        /*003c*/ 	.byte	0x04, 0x10
        /*003e*/ 	.short	(.L_17 - .L_16)
.L_16:
        /*0040*/ 	.word	0x00000020
        /*0044*/ 	.word	0x00000001
        /*0048*/ 	.word	0x00000001


	//----- nvinfo : EIATTR_CBANK_PARAM_SIZE
	.align		4
.L_17:
        /*004c*/ 	.byte	0x03, 0x19
        /*004e*/ 	.short	0x000c


	//----- nvinfo : EIATTR_PARAM_CBANK
	.align		4
        /*0050*/ 	.byte	0x04, 0x0a
        /*0052*/ 	.short	(.L_19 - .L_18)
	.align		4
.L_18:
        /*0054*/ 	.word	index@(.nv.constant0.triton_poi_fused_add_clamp_32)
        /*0058*/ 	.short	0x0210
        /*005a*/ 	.short	0x000c


	//----- nvinfo : EIATTR_SW_WAR
	.align		4
.L_19:
        /*005c*/ 	.byte	0x04, 0x36
        /*005e*/ 	.short	(.L_21 - .L_20)
.L_20:
        /*0060*/ 	.word	0x00000008
.L_21:


//--------------------- .nv.callgraph             --------------------------
	.section	.nv.callgraph,"",@"SHT_CUDA_CALLGRAPH"
	.align	4
	.sectionentsize	8
	.align		4
        /*0000*/ 	.word	0x00000000
	.align		4
        /*0004*/ 	.word	0xffffffff
	.align		4
        /*0008*/ 	.word	0x00000000
	.align		4
        /*000c*/ 	.word	0xfffffffe
	.align		4
        /*0010*/ 	.word	0x00000000
	.align		4
        /*0014*/ 	.word	0xfffffffd
	.align		4
        /*0018*/ 	.word	0x00000000
	.align		4
        /*001c*/ 	.word	0xfffffffc


//--------------------- .text.triton_poi_fused_add_clamp_32 --------------------------
	.section	.text.triton_poi_fused_add_clamp_32,"ax",@progbits
	.align	128
        .global         triton_poi_fused_add_clamp_32
        .type           triton_poi_fused_add_clamp_32,@function
        .size           triton_poi_fused_add_clamp_32,(.L_x_1 - triton_poi_fused_add_clamp_32)
        .other          triton_poi_fused_add_clamp_32,@"STO_CUDA_ENTRY STV_DEFAULT"
triton_poi_fused_add_clamp_32:
.text.triton_poi_fused_add_clamp_32:
[----:B------:R-:W0:Y:S02]  /*0000*/  LDC R1, c[0x0][0x28] ;  /* 0x00000a00ff017b82 */ /* 0x000e240000000800 */
[----:B------:R-:W1:Y:S01]  /*0010*/  S2R R0, SR_TID.X ;  /* 0x0000000000007919 */ /* 0x000e620000002100 */
[----:B------:R-:W-:Y:S01]  /*0020*/  IMAD.MOV.U32 R3, RZ, RZ, 0x3e000000 ;  /* 0x3e000000ff037424 */ /* 0x000fe200078e00ff */
[----:B------:R-:W2:Y:S01]  /*0030*/  S2R R5, SR_CTAID.X ;  /* 0x0000000000057919 */ /* 0x000ea20000002500 */
[----:B-1----:R-:W-:-:S05]  /*0040*/  IMAD.SHL.U32 R0, R0, 0x2, RZ ;  /* 0x0000000200007824 */ /* 0x002fca00078e00ff */
[----:B------:R-:W-:-:S05]  /*0050*/  LOP3.LUT R0, R0, 0x3e, RZ, 0xc0, !PT ;  /* 0x0000003e00007812 */ /* 0x000fca00078ec0ff */
[----:B--2---:R-:W-:-:S05]  /*0060*/  IMAD R5, R5, 0x40, R0 ;  /* 0x0000004005057824 */ /* 0x004fca00078e0200 */
[----:B------:R-:W-:Y:S02]  /*0070*/  IADD3 R0, R5, 0x1, RZ ;  /* 0x0000000105007810 */ /* 0x000fe40007ffe0ff */
[----:B------:R-:W-:Y:S02]  /*0080*/  I2FP.F32.S32 R2, R5 ;  /* 0x0000000500027245 */ /* 0x000fe40000201400 */
[----:B------:R-:W-:Y:S02]  /*0090*/  I2FP.F32.S32 R0, R0 ;  /* 0x0000000000007245 */ /* 0x000fe40000201400 */
[----:B------:R-:W-:Y:S01]  /*00a0*/  ISETP.GE.AND P0, PT, R5, 0x40, PT ;  /* 0x000000400500780c */ /* 0x000fe20003f06270 */
[----:B------:R-:W-:Y:S02]  /*00b0*/  FADD R2, R2, 0.5 ;  /* 0x3f00000002027421 */ /* 0x000fe40000000000 */
[----:B------:R-:W-:Y:S02]  /*00c0*/  FADD R0, R0, 0.5 ;  /* 0x3f00000000007421 */ /* 0x000fe40000000000 */
[----:B------:R-:W-:-:S02]  /*00d0*/  FFMA R2, R2, R3, -0.5 ;  /* 0xbf00000002027423 */ /* 0x000fc40000000003 */
[----:B------:R-:W-:-:S03]  /*00e0*/  FFMA R0, R0, R3, -0.5 ;  /* 0xbf00000000007423 */ /* 0x000fc60000000003 */
[----:B------:R-:W-:Y:S02]  /*00f0*/  FMNMX R4, RZ, R2, !PT ;  /* 0x00000002ff047209 */ /* 0x000fe40007800000 */
[----:B------:R-:W-:Y:S01]  /*0100*/  FMNMX R0, RZ, R0, !PT ;  /* 0x00000000ff007209 */ /* 0x000fe20007800000 */
[----:B------:R-:W1:Y:S03]  /*0110*/  LDC.64 R2, c[0x0][0x210] ;  /* 0x00008400ff027b82 */ /* 0x000e660000000a00 */
[----:B------:R-:W2:Y:S08]  /*0120*/  F2I.TRUNC.NTZ R4, R4 ;  /* 0x0000000400047305 */ /* 0x000eb0000020f100 */
[----:B------:R-:W3:Y:S01]  /*0130*/  F2I.TRUNC.NTZ R0, R0 ;  /* 0x0000000000007305 */ /* 0x000ee2000020f100 */
[----:B--2---:R-:W-:-:S05]  /*0140*/  VIMNMX R6, R4, 0x6, PT ;  /* 0x0000000604067848 */ /* 0x004fca0003fe0100 */
[----:B------:R-:W-:Y:S02]  /*0150*/  VIADD R6, R6, 0x1 ;  /* 0x0000000106067836 */ /* 0x000fe40000000000 */
[----:B-1----:R-:W-:Y:S01]  /*0160*/  IMAD.WIDE R2, R5, 0x8, R2 ;  /* 0x0000000805027825 */ /* 0x002fe200078e0202 */
[----:B---3--:R-:W-:Y:S02]  /*0170*/  VIMNMX R7, R0, 0x6, PT ;  /* 0x0000000600077848 */ /* 0x008fe40003fe0100 */
[----:B------:R-:W-:Y:S02]  /*0180*/  SHF.R.S32.HI R5, RZ, 0x1f, R6 ;  /* 0x0000001fff057819 */ /* 0x000fe40000011406 */
[----:B------:R-:W-:-:S04]  /*0190*/  IADD3 R8, R7, 0x1, RZ ;  /* 0x0000000107087810 */ /* 0x000fc80007ffe0ff */
[----:B------:R-:W-:Y:S01]  /*01a0*/  SHF.R.S32.HI R7, RZ, 0x1f, R8 ;  /* 0x0000001fff077819 */ /* 0x000fe20000011408 */
[----:B------:R-:W-:Y:S06]  /*01b0*/  @P0 EXIT ;  /* 0x000000000000094d */ /* 0x000fec0003800000 */
[----:B------:R-:W-:Y:S01]  /*01c0*/  IMAD.MOV.U32 R4, RZ, RZ, R6 ;  /* 0x000000ffff047224 */ /* 0x000fe200078e0006 */
[----:B------:R-:W-:Y:S01]  /*01d0*/  MOV R6, R8 ;  /* 0x0000000800067202 */ /* 0x000fe20000000f00 */
[----:B------:R-:W-:-:S04]  /*01e0*/  ULDC.64 UR4, c[0x0][0x208] ;  /* 0x0000820000047ab9 */ /* 0x000fc80000000a00 */
[----:B------:R-:W-:Y:S01]  /*01f0*/  STG.E.128 desc[UR4][R2.64], R4 ;  /* 0x0000000402007986 */ /* 0x000fe2000c101d04 */
[----:B------:R-:W-:Y:S05]  /*0200*/  EXIT ;  /* 0x000000000000794d */ /* 0x000fea0003800000 */
.L_x_0:
[----:B------:R-:W-:-:S00]  /*0210*/  BRA `(.L_x_0) ;  /* 0xfffffffc00fc7947 */ /* 0x000fc0000383ffff */
[----:B------:R-:W-:-:S00]  /*0220*/  NOP ;  /* 0x0000000000007918 */ /* 0x000fc00000000000 */
        /* <DEDUP_REMOVED lines=13> */
.L_x_1:


//--------------------- .nv.constant0.triton_poi_fused_add_clamp_32 --------------------------
	.section	.nv.constant0.triton_poi_fused_add_clamp_32,"a",@progbits
	.sectionflags	@""
	.align	4
.nv.constant0.triton_poi_fused_add_clamp_32:
	.zero		540
